	.headerflags	@"EF_CUDA_TEXMODE_UNIFIED EF_CUDA_64BIT_ADDRESS EF_CUDA_ACCELERATORS EF_CUDA_SM90 EF_CUDA_VIRTUAL_SM(EF_CUDA_SM90)"
	.elftype	@"ET_EXEC"


//--------------------- .nv.info                  --------------------------
	.section	.nv.info,"",@"SHT_CUDA_INFO"
	.align	4


	//----- nvinfo : EIATTR_REGCOUNT
	.align		4
        /*0000*/ 	.byte	0x04, 0x2f
        /*0002*/ 	.short	(.L_2 - .L_1)
	.align		4
.L_1:
        /*0004*/ 	.word	index@(triton_poi_fused_native_group_norm_relu_12)
        /*0008*/ 	.word	0x00000016


	//----- nvinfo : EIATTR_MIN_STACK_SIZE
	.align		4
.L_2:
        /*000c*/ 	.byte	0x04, 0x12
        /*000e*/ 	.short	(.L_4 - .L_3)
	.align		4
.L_3:
        /*0010*/ 	.word	index@(triton_poi_fused_native_group_norm_relu_12)
        /*0014*/ 	.word	0x00000000


	//----- nvinfo : EIATTR_FRAME_SIZE
	.align		4
.L_4:
        /*0018*/ 	.byte	0x04, 0x11
        /*001a*/ 	.short	(.L_6 - .L_5)
	.align		4
.L_5:
        /*001c*/ 	.word	index@(triton_poi_fused_native_group_norm_relu_12)
        /*0020*/ 	.word	0x00000000


	//----- nvinfo : EIATTR_MIN_STACK_SIZE
	.align		4
.L_6:
        /*0024*/ 	.byte	0x04, 0x12
        /*0026*/ 	.short	(.L_8 - .L_7)
	.align		4
.L_7:
        /*0028*/ 	.word	index@(triton_poi_fused_native_group_norm_relu_12)
        /*002c*/ 	.word	0x00000000
.L_8:


//--------------------- .nv.info.triton_poi_fused_native_group_norm_relu_12 --------------------------
	.section	.nv.info.triton_poi_fused_native_group_norm_relu_12,"",@"SHT_CUDA_INFO"
	.sectionflags	@""
	.align	4


	//----- nvinfo : EIATTR_CUDA_API_VERSION
	.align		4
        /*0000*/ 	.byte	0x04, 0x37
        /*0002*/ 	.short	(.L_10 - .L_9)
.L_9:
        /*0004*/ 	.word	0x0000007c


	//----- nvinfo : EIATTR_KPARAM_INFO
	.align		4
.L_10:
        /*0008*/ 	.byte	0x04, 0x17
        /*000a*/ 	.short	(.L_12 - .L_11)
.L_11:
        /*000c*/ 	.word	0x00000000
        /*0010*/ 	.short	0x0007
        /*0012*/ 	.short	0x0038
        /*0014*/ 	.byte	0x00, 0xf0, 0x11, 0x00


	//----- nvinfo : EIATTR_KPARAM_INFO
	.align		4
.L_12:
        /*0018*/ 	.byte	0x04, 0x17
        /*001a*/ 	.short	(.L_14 - .L_13)
.L_13:
        /*001c*/ 	.word	0x00000000
        /*0020*/ 	.short	0x0006
        /*0022*/ 	.short	0x0030
        /*0024*/ 	.byte	0x00, 0xf4, 0x21, 0x00


	//----- nvinfo : EIATTR_KPARAM_INFO
	.align		4
.L_14:
        /*0028*/ 	.byte	0x04, 0x17
        /*002a*/ 	.short	(.L_16 - .L_15)
.L_15:
        /*002c*/ 	.word	0x00000000
        /*0030*/ 	.short	0x0005
        /*0032*/ 	.short	0x0028
        /*0034*/ 	.byte	0x00, 0xf4, 0x21, 0x00


	//----- nvinfo : EIATTR_KPARAM_INFO
	.align		4
.L_16:
        /*0038*/ 	.byte	0x04, 0x17
        /*003a*/ 	.short	(.L_18 - .L_17)
.L_17:
        /*003c*/ 	.word	0x00000000
        /*0040*/ 	.short	0x0004
        /*0042*/ 	.short	0x0020
        /*0044*/ 	.byte	0x00, 0xf4, 0x21, 0x00


	//----- nvinfo : EIATTR_KPARAM_INFO
	.align		4
.L_18:
        /*0048*/ 	.byte	0x04, 0x17
        /*004a*/ 	.short	(.L_20 - .L_19)
.L_19:
        /*004c*/ 	.word	0x00000000
        /*0050*/ 	.short	0x0003
        /*0052*/ 	.short	0x0018
        /*0054*/ 	.byte	0x00, 0xf4, 0x21, 0x00


	//----- nvinfo : EIATTR_KPARAM_INFO
	.align		4
.L_20:
        /*0058*/ 	.byte	0x04, 0x17
        /*005a*/ 	.short	(.L_22 - .L_21)
.L_21:
        /*005c*/ 	.word	0x00000000
        /*0060*/ 	.short	0x0002
        /*0062*/ 	.short	0x0010
        /*0064*/ 	.byte	0x00, 0xf4, 0x21, 0x00


	//----- nvinfo : EIATTR_KPARAM_INFO
	.align		4
.L_22:
        /*0068*/ 	.byte	0x04, 0x17
        /*006a*/ 	.short	(.L_24 - .L_23)
.L_23:
        /*006c*/ 	.word	0x00000000
        /*0070*/ 	.short	0x0001
        /*0072*/ 	.short	0x0008
        /*0074*/ 	.byte	0x00, 0xf4, 0x21, 0x00


	//----- nvinfo : EIATTR_KPARAM_INFO
	.align		4
.L_24:
        /*0078*/ 	.byte	0x04, 0x17
        /*007a*/ 	.short	(.L_26 - .L_25)
.L_25:
        /*007c*/ 	.word	0x00000000
        /*0080*/ 	.short	0x0000
        /*0082*/ 	.short	0x0000
        /*0084*/ 	.byte	0x00, 0xf4, 0x21, 0x00


	//----- nvinfo : EIATTR_SPARSE_MMA_MASK
	.align		4
.L_26:
        /*0088*/ 	.byte	0x03, 0x50
        /*008a*/ 	.short	0x0000


	//----- nvinfo : EIATTR_MAXREG_COUNT
	.align		4
        /*008c*/ 	.byte	0x03, 0x1b
        /*008e*/ 	.short	0x00ff


	//----- nvinfo : EIATTR_EXIT_INSTR_OFFSETS
	.align		4
        /*0090*/ 	.byte	0x04, 0x1c
        /*0092*/ 	.short	(.L_28 - .L_27)


	//   ....[0]....
.L_27:
        /*0094*/ 	.word	0x00000340


	//----- nvinfo : EIATTR_REQNTID
	.align		4
.L_28:
        /*0098*/ 	.byte	0x04, 0x10
        /*009a*/ 	.short	(.L_30 - .L_29)
.L_29:
        /*009c*/ 	.word	0x00000100
        /*00a0*/ 	.word	0x00000001
        /*00a4*/ 	.word	0x00000001


	//----- nvinfo : EIATTR_CBANK_PARAM_SIZE
	.align		4
.L_30:
        /*00a8*/ 	.byte	0x03, 0x19
        /*00aa*/ 	.short	0x003c


	//----- nvinfo : EIATTR_PARAM_CBANK
	.align		4
        /*00ac*/ 	.byte	0x04, 0x0a
        /*00ae*/ 	.short	(.L_32 - .L_31)
	.align		4
.L_31:
        /*00b0*/ 	.word	index@(.nv.constant0.triton_poi_fused_native_group_norm_relu_12)
        /*00b4*/ 	.short	0x0210
        /*00b6*/ 	.short	0x003c


	//----- nvinfo : EIATTR_SW_WAR
	.align		4
.L_32:
        /*00b8*/ 	.byte	0x04, 0x36
        /*00ba*/ 	.short	(.L_34 - .L_33)
.L_33:
        /*00bc*/ 	.word	0x00000008
.L_34:


//--------------------- .nv.callgraph             --------------------------
	.section	.nv.callgraph,"",@"SHT_CUDA_CALLGRAPH"
	.align	4
	.sectionentsize	8
	.align		4
        /*0000*/ 	.word	0x00000000
	.align		4
        /*0004*/ 	.word	0xffffffff
	.align		4
        /*0008*/ 	.word	0x00000000
	.align		4
        /*000c*/ 	.word	0xfffffffe
	.align		4
        /*0010*/ 	.word	0x00000000
	.align		4
        /*0014*/ 	.word	0xfffffffd
	.align		4
        /*0018*/ 	.word	0x00000000
	.align		4
        /*001c*/ 	.word	0xfffffffc


//--------------------- .nv.constant4             --------------------------
	.section	.nv.constant4,"a",@progbits
	.align	8
	.align		8
.nv.constant4:
        /*0000*/ 	.dword	_$_str


//--------------------- .text.triton_poi_fused_native_group_norm_relu_12 --------------------------
	.section	.text.triton_poi_fused_native_group_norm_relu_12,"ax",@progbits
	.align	128
        .global         triton_poi_fused_native_group_norm_relu_12
        .type           triton_poi_fused_native_group_norm_relu_12,@function
        .size           triton_poi_fused_native_group_norm_relu_12,(.L_x_1 - triton_poi_fused_native_group_norm_relu_12)
        .other          triton_poi_fused_native_group_norm_relu_12,@"STO_CUDA_ENTRY STV_DEFAULT"
triton_poi_fused_native_group_norm_relu_12:
.text.triton_poi_fused_native_group_norm_relu_12:
[----:B------:R-:W-:Y:S01]  /*0000*/  LDC R1, c[0x0][0x28] ;  /* 0x00000a00ff017b82 */ /* 0x000fe20000000800 */
[----:B------:R-:W1:Y:S07]  /*0010*/  S2R R0, SR_TID.X ;  /* 0x0000000000007919 */ /* 0x000e6e0000002100 */
[----:B------:R-:W2:Y:S01]  /*0020*/  LDC.64 R8, c[0x0][0x228] ;  /* 0x00008a00ff087b82 */ /* 0x000ea20000000a00 */
[----:B------:R-:W-:Y:S01]  /*0030*/  ULDC.64 UR4, c[0x0][0x208] ;  /* 0x0000820000047ab9 */ /* 0x000fe20000000a00 */
[----:B------:R-:W3:Y:S06]  /*0040*/  S2R R3, SR_CTAID.X ;  /* 0x0000000000037919 */ /* 0x000eec0000002500 */
[----:B------:R-:W4:Y:S08]  /*0050*/  LDC.64 R10, c[0x0][0x218] ;  /* 0x00008600ff0a7b82 */ /* 0x000f300000000a00 */
[----:B------:R-:W5:Y:S08]  /*0060*/  LDC.64 R12, c[0x0][0x210] ;  /* 0x00008400ff0c7b82 */ /* 0x000f700000000a00 */
[----:B------:R-:W5:Y:S01]  /*0070*/  LDC.64 R6, c[0x0][0x220] ;  /* 0x00008800ff067b82 */ /* 0x000f620000000a00 */
[----:B-1----:R-:W-:-:S07]  /*0080*/  SHF.L.U32 R0, R0, 0x1, RZ ;  /* 0x0000000100007819 */ /* 0x002fce00000006ff */
[----:B------:R-:W1:Y:S01]  /*0090*/  LDC.64 R4, c[0x0][0x230] ;  /* 0x00008c00ff047b82 */ /* 0x000e620000000a00 */
[----:B------:R-:W-:Y:S02]  /*00a0*/  LOP3.LUT R0, R0, 0x1fe, RZ, 0xc0, !PT ;  /* 0x000001fe00007812 */ /* 0x000fe400078ec0ff */
[----:B---3--:R-:W-:Y:S02]  /*00b0*/  SHF.R.S32.HI R15, RZ, 0x16, R3 ;  /* 0x00000016ff0f7819 */ /* 0x008fe40000011403 */
[----:B------:R-:W-:Y:S02]  /*00c0*/  LEA R0, R3, R0, 0x9 ;  /* 0x0000000003007211 */ /* 0x000fe400078e48ff */
[----:B------:R-:W-:-:S04]  /*00d0*/  SGXT R15, R15, 0x1 ;  /* 0x000000010f0f781a */ /* 0x000fc80000000200 */
[CC--:B------:R-:W-:Y:S02]  /*00e0*/  LEA.HI R2, R15.reuse, R0.reuse, RZ, 0x12 ;  /* 0x000000000f027211 */ /* 0x0c0fe400078f90ff */
[----:B------:R-:W-:Y:S02]  /*00f0*/  LEA.HI R15, R15, R0, RZ, 0xf ;  /* 0x000000000f0f7211 */ /* 0x000fe400078f78ff */
[----:B------:R-:W-:Y:S02]  /*0100*/  SHF.R.S32.HI R19, RZ, 0x12, R2 ;  /* 0x00000012ff137819 */ /* 0x000fe40000011402 */
[----:B------:R-:W3:Y:S03]  /*0110*/  LDC.64 R2, c[0x0][0x238] ;  /* 0x00008e00ff027b82 */ /* 0x000ee60000000a00 */
[----:B--2---:R-:W-:Y:S01]  /*0120*/  IMAD.WIDE R8, R19, 0x4, R8 ;  /* 0x0000000413087825 */ /* 0x004fe200078e0208 */
[----:B------:R-:W-:-:S05]  /*0130*/  SHF.R.S32.HI R16, RZ, 0xf, R15 ;  /* 0x0000000fff107819 */ /* 0x000fca000001140f */
[----:B------:R-:W2:Y:S01]  /*0140*/  LDG.E.EL R8, desc[UR4][R8.64] ;  /* 0x0000000408087981 */ /* 0x000ea2000c2e1900 */
[----:B------:R-:W-:Y:S01]  /*0150*/  LEA.HI R14, R16, R16, RZ, 0x6 ;  /* 0x00000010100e7211 */ /* 0x000fe200078f30ff */
[----:B----4-:R-:W-:-:S03]  /*0160*/  IMAD.WIDE R10, R0, 0x4, R10 ;  /* 0x00000004000a7825 */ /* 0x010fc600078e020a */
[----:B------:R-:W-:Y:S01]  /*0170*/  LOP3.LUT R17, R14, 0xffffffc0, RZ, 0xc0, !PT ;  /* 0xffffffc00e117812 */ /* 0x000fe200078ec0ff */
[----:B-----5:R-:W-:Y:S02]  /*0180*/  IMAD.WIDE R12, R0, 0x4, R12 ;  /* 0x00000004000c7825 */ /* 0x020fe400078e020c */
[----:B------:R-:W4:Y:S02]  /*0190*/  LDG.E.64 R10, desc[UR4][R10.64] ;  /* 0x000000040a0a7981 */ /* 0x000f24000c1e1b00 */
[----:B0-----:R-:W-:Y:S01]  /*01a0*/  IMAD.WIDE R14, R19, 0x4, R6 ;  /* 0x00000004130e7825 */ /* 0x001fe200078e0206 */
[----:B------:R-:W-:Y:S01]  /*01b0*/  IADD3 R17, R16, -R17, RZ ;  /* 0x8000001110117210 */ /* 0x000fe20007ffe0ff */
[----:B------:R-:W4:Y:S04]  /*01c0*/  LDG.E.64 R6, desc[UR4][R12.64] ;  /* 0x000000040c067981 */ /* 0x000f28000c1e1b00 */
[----:B------:R-:W5:Y:S01]  /*01d0*/  LDG.E.EL R14, desc[UR4][R14.64] ;  /* 0x000000040e0e7981 */ /* 0x000f62000c2e1900 */
[----:B-1----:R-:W-:-:S04]  /*01e0*/  IMAD.WIDE R4, R17, 0x4, R4 ;  /* 0x0000000411047825 */ /* 0x002fc800078e0204 */
[----:B---3--:R-:W-:Y:S02]  /*01f0*/  IMAD.WIDE R16, R17, 0x4, R2 ;  /* 0x0000000411107825 */ /* 0x008fe400078e0202 */
[----:B------:R-:W3:Y:S04]  /*0200*/  LDG.E.EL R4, desc[UR4][R4.64] ;  /* 0x0000000404047981 */ /* 0x000ee8000c2e1900 */
[----:B------:R-:W3:Y:S01]  /*0210*/  LDG.E.EL R17, desc[UR4][R16.64] ;  /* 0x0000000410117981 */ /* 0x000ee2000c2e1900 */
[----:B------:R-:W-:-:S10]  /*0220*/  HFMA2.MMA R3, -RZ, RZ, 0.40625, 0 ;  /* 0x36800000ff037435 */ /* 0x000fd400000001ff */
[----:B--2---:R-:W-:Y:S02]  /*0230*/  FFMA R8, R8, R3, 9.9999997473787516356e-06 ;  /* 0x3727c5ac08087423 */ /* 0x004fe40000000003 */
[----:B------:R-:W0:Y:S04]  /*0240*/  LDC.64 R2, c[0x0][0x240] ;  /* 0x00009000ff027b82 */ /* 0x000e280000000a00 */
[----:B------:R-:W1:Y:S01]  /*0250*/  MUFU.RSQ R8, R8 ;  /* 0x0000000800087308 */ /* 0x000e620000001400 */
[----:B----4-:R-:W-:Y:S01]  /*0260*/  FADD R9, R6, R10 ;  /* 0x0000000a06097221 */ /* 0x010fe20000000000 */
[----:B------:R-:W-:-:S03]  /*0270*/  FADD R7, R7, R11 ;  /* 0x0000000b07077221 */ /* 0x000fc60000000000 */
[C---:B-----5:R-:W-:Y:S01]  /*0280*/  FADD R9, -R14.reuse, R9 ;  /* 0x000000090e097221 */ /* 0x060fe20000000100 */
[----:B------:R-:W-:-:S03]  /*0290*/  FADD R7, -R14, R7 ;  /* 0x000000070e077221 */ /* 0x000fc60000000100 */
[C---:B-1----:R-:W-:Y:S01]  /*02a0*/  FMUL R9, R8.reuse, R9 ;  /* 0x0000000908097220 */ /* 0x042fe20000400000 */
[----:B------:R-:W-:-:S03]  /*02b0*/  FMUL R6, R8, R7 ;  /* 0x0000000708067220 */ /* 0x000fc60000400000 */
[C-C-:B---3--:R-:W-:Y:S01]  /*02c0*/  FFMA R9, R4.reuse, R9, R17.reuse ;  /* 0x0000000904097223 */ /* 0x148fe20000000011 */
[----:B------:R-:W-:-:S04]  /*02d0*/  FFMA R6, R4, R6, R17 ;  /* 0x0000000604067223 */ /* 0x000fc80000000011 */
[C---:B------:R-:W-:Y:S02]  /*02e0*/  FSETP.GEU.AND P0, PT, R9.reuse, RZ, PT ;  /* 0x000000ff0900720b */ /* 0x040fe40003f0e000 */
[----:B------:R-:W-:Y:S01]  /*02f0*/  FSETP.GEU.AND P1, PT, R6, RZ, PT ;  /* 0x000000ff0600720b */ /* 0x000fe20003f2e000 */
[----:B0-----:R-:W-:Y:S01]  /*0300*/  IMAD.WIDE R2, R0, 0x4, R2 ;  /* 0x0000000400027825 */ /* 0x001fe200078e0202 */
[----:B------:R-:W-:Y:S02]  /*0310*/  FSEL R4, R9, RZ, P0 ;  /* 0x000000ff09047208 */ /* 0x000fe40000000000 */
[----:B------:R-:W-:-:S05]  /*0320*/  FSEL R5, R6, RZ, P1 ;  /* 0x000000ff06057208 */ /* 0x000fca0000800000 */
[----:B------:R-:W-:Y:S01]  /*0330*/  STG.E.64 desc[UR4][R2.64], R4 ;  /* 0x0000000402007986 */ /* 0x000fe2000c101b04 */
[----:B------:R-:W-:Y:S05]  /*0340*/  EXIT ;  /* 0x000000000000794d */ /* 0x000fea0003800000 */
.L_x_0:
[----:B------:R-:W-:-:S00]  /*0350*/  BRA `(.L_x_0) ;  /* 0xfffffffc00fc7947 */ /* 0x000fc0000383ffff */
[----:B------:R-:W-:-:S00]  /*0360*/  NOP ;  /* 0x0000000000007918 */ /* 0x000fc00000000000 */
        /* <DEDUP_REMOVED lines=9> */
.L_x_1:


//--------------------- .nv.global.init           --------------------------
	.section	.nv.global.init,"aw",@progbits
.nv.global.init:
	.type		_$_str,@object
	.size		_$_str,(.L_0 - _$_str)
_$_str:
        /*0000*/ 	.byte	0x5f, 0x5f, 0x43, 0x55, 0x44, 0x41, 0x5f, 0x46, 0x54, 0x5a, 0x00
.L_0:


//--------------------- .nv.constant0.triton_poi_fused_native_group_norm_relu_12 --------------------------
	.section	.nv.constant0.triton_poi_fused_native_group_norm_relu_12,"a",@progbits
	.sectionflags	@""
	.align	4
.nv.constant0.triton_poi_fused_native_group_norm_relu_12:
	.zero		588
